//
// Generated by NVIDIA NVVM Compiler
//
// Compiler Build ID: CL-36424714
// Cuda compilation tools, release 13.0, V13.0.88
// Based on NVVM 20.0.0
//

.version 9.0
.target sm_100
.address_size 64

	// .globl	_Z7SpmvkeriPdPiS0_iS_S_

.visible .entry _Z7SpmvkeriPdPiS0_iS_S_(
	.param .u32 _Z7SpmvkeriPdPiS0_iS_S__param_0,
	.param .u64 .ptr .align 1 _Z7SpmvkeriPdPiS0_iS_S__param_1,
	.param .u64 .ptr .align 1 _Z7SpmvkeriPdPiS0_iS_S__param_2,
	.param .u64 .ptr .align 1 _Z7SpmvkeriPdPiS0_iS_S__param_3,
	.param .u32 _Z7SpmvkeriPdPiS0_iS_S__param_4,
	.param .u64 .ptr .align 1 _Z7SpmvkeriPdPiS0_iS_S__param_5,
	.param .u64 .ptr .align 1 _Z7SpmvkeriPdPiS0_iS_S__param_6
)
{
	.reg .pred 	%p<4>;
	.reg .b32 	%r<10>;
	.reg .b64 	%rd<22>;
	.reg .b64 	%fd<7>;

	ld.param.u64 	%rd6, [_Z7SpmvkeriPdPiS0_iS_S__param_1];
	ld.param.u64 	%rd7, [_Z7SpmvkeriPdPiS0_iS_S__param_2];
	ld.param.u64 	%rd8, [_Z7SpmvkeriPdPiS0_iS_S__param_3];
	ld.param.u32 	%r5, [_Z7SpmvkeriPdPiS0_iS_S__param_4];
	ld.param.u64 	%rd9, [_Z7SpmvkeriPdPiS0_iS_S__param_5];
	ld.param.u64 	%rd10, [_Z7SpmvkeriPdPiS0_iS_S__param_6];
	mov.u32 	%r1, %tid.x;
	setp.gt.s32 	%p1, %r1, %r5;
	@%p1 bra 	$L__BB0_4;
	cvta.to.global.u64 	%rd11, %rd8;
	cvta.to.global.u64 	%rd12, %rd10;
	mul.wide.u32 	%rd13, %r1, 8;
	add.s64 	%rd1, %rd12, %rd13;
	mov.b64 	%rd14, 0;
	st.global.u64 	[%rd1], %rd14;
	mul.wide.u32 	%rd15, %r1, 4;
	add.s64 	%rd2, %rd11, %rd15;
	ld.global.u32 	%r9, [%rd2];
	ld.global.u32 	%r6, [%rd2+4];
	setp.ge.s32 	%p2, %r9, %r6;
	@%p2 bra 	$L__BB0_4;
	cvta.to.global.u64 	%rd3, %rd6;
	cvta.to.global.u64 	%rd4, %rd7;
	cvta.to.global.u64 	%rd5, %rd9;
	mov.f64 	%fd6, 0d0000000000000000;
$L__BB0_3:
	mul.wide.s32 	%rd16, %r9, 8;
	add.s64 	%rd17, %rd3, %rd16;
	ld.global.f64 	%fd4, [%rd17];
	mul.wide.s32 	%rd18, %r9, 4;
	add.s64 	%rd19, %rd4, %rd18;
	ld.global.u32 	%r7, [%rd19];
	mul.wide.s32 	%rd20, %r7, 8;
	add.s64 	%rd21, %rd5, %rd20;
	ld.global.f64 	%fd5, [%rd21];
	fma.rn.f64 	%fd6, %fd4, %fd5, %fd6;
	st.global.f64 	[%rd1], %fd6;
	add.s32 	%r9, %r9, 1;
	ld.global.u32 	%r8, [%rd2+4];
	setp.lt.s32 	%p3, %r9, %r8;
	@%p3 bra 	$L__BB0_3;
$L__BB0_4:
	ret;

}


// ===== COMPILED SASS (sm_100) =====

	.target	sm_100

	.elftype	@"ET_EXEC"


//--------------------- .note.nv.tkinfo           --------------------------
	.section	.note.nv.tkinfo,"",@"SHT_NOTE"
	.sectionflags	@"SHF_NOTE_NV_TKINFO"
	.tkinfo
        /*0018*/ 	.word	0x00000002
        /*0030*/ 	.string	""
        /*0030*/ 	.string	"ptxas"
        /*0030*/ 	.string	"Cuda compilation tools, release 13.0, V13.0.88"
        /*0030*/ 	.string	"Build cuda_13.0.r13.0/compiler.36424714_0"
        /*0030*/ 	.string	"-arch sm_100 -m 64 "



//--------------------- .note.nv.cuinfo           --------------------------
	.section	.note.nv.cuinfo,"",@"SHT_NOTE"
	.sectionflags	@"SHF_NOTE_NV_CUINFO"
        /*0018*/ 	.short	0x0002
        /*001a*/ 	.short	0x0064
        /*001c*/ 	.short	0x0082
	.zero		2


//--------------------- .nv.info                  --------------------------
	.section	.nv.info,"",@"SHT_CUDA_INFO"
	.align	4


	//----- nvinfo : EIATTR_REGCOUNT
	.align		4
        /*0000*/ 	.byte	0x04, 0x2f
        /*0002*/ 	.short	(.L_1 - .L_0)
	.align		4
.L_0:
        /*0004*/ 	.word	index@(_Z7SpmvkeriPdPiS0_iS_S_)
        /*0008*/ 	.word	0x00000012


	//----- nvinfo : EIATTR_FRAME_SIZE
	.align		4
.L_1:
        /*000c*/ 	.byte	0x04, 0x11
        /*000e*/ 	.short	(.L_3 - .L_2)
	.align		4
.L_2:
        /*0010*/ 	.word	index@(_Z7SpmvkeriPdPiS0_iS_S_)
        /*0014*/ 	.word	0x00000000


	//----- nvinfo : EIATTR_MIN_STACK_SIZE
	.align		4
.L_3:
        /*0018*/ 	.byte	0x04, 0x12
        /*001a*/ 	.short	(.L_5 - .L_4)
	.align		4
.L_4:
        /*001c*/ 	.word	index@(_Z7SpmvkeriPdPiS0_iS_S_)
        /*0020*/ 	.word	0x00000000
.L_5:


//--------------------- .nv.compat                --------------------------
	.section	.nv.compat,"",@"SHT_CUDA_COMPAT_INFO"
	.align	4
        /*0000*/ 	.byte	0x02, 0x09, 0x00, 0x00, 0x02, 0x02, 0x01, 0x00, 0x02, 0x05, 0x05, 0x00, 0x03, 0x07, 0x01, 0x01
        /*0010*/ 	.byte	0x02, 0x03, 0x00, 0x00, 0x02, 0x06, 0x01, 0x00, 0x04, 0x0b, 0x08, 0x00, 0x01, 0x00, 0x00, 0x00
        /*0020*/ 	.byte	0x00, 0x00, 0x00, 0x00


//--------------------- .nv.info._Z7SpmvkeriPdPiS0_iS_S_ --------------------------
	.section	.nv.info._Z7SpmvkeriPdPiS0_iS_S_,"",@"SHT_CUDA_INFO"
	.sectionflags	@""
	.align	4


	//----- nvinfo : EIATTR_CUDA_API_VERSION
	.align		4
        /*0000*/ 	.byte	0x04, 0x37
        /*0002*/ 	.short	(.L_7 - .L_6)
.L_6:
        /*0004*/ 	.word	0x00000082


	//----- nvinfo : EIATTR_KPARAM_INFO
	.align		4
.L_7:
        /*0008*/ 	.byte	0x04, 0x17
        /*000a*/ 	.short	(.L_9 - .L_8)
.L_8:
        /*000c*/ 	.word	0x00000000
        /*0010*/ 	.short	0x0006
        /*0012*/ 	.short	0x0030
        /*0014*/ 	.byte	0x00, 0xf5, 0x21, 0x00


	//----- nvinfo : EIATTR_KPARAM_INFO
	.align		4
.L_9:
        /*0018*/ 	.byte	0x04, 0x17
        /*001a*/ 	.short	(.L_11 - .L_10)
.L_10:
        /*001c*/ 	.word	0x00000000
        /*0020*/ 	.short	0x0005
        /*0022*/ 	.short	0x0028
        /*0024*/ 	.byte	0x00, 0xf5, 0x21, 0x00


	//----- nvinfo : EIATTR_KPARAM_INFO
	.align		4
.L_11:
        /*0028*/ 	.byte	0x04, 0x17
        /*002a*/ 	.short	(.L_13 - .L_12)
.L_12:
        /*002c*/ 	.word	0x00000000
        /*0030*/ 	.short	0x0004
        /*0032*/ 	.short	0x0020
        /*0034*/ 	.byte	0x00, 0xf0, 0x11, 0x00


	//----- nvinfo : EIATTR_KPARAM_INFO
	.align		4
.L_13:
        /*0038*/ 	.byte	0x04, 0x17
        /*003a*/ 	.short	(.L_15 - .L_14)
.L_14:
        /*003c*/ 	.word	0x00000000
        /*0040*/ 	.short	0x0003
        /*0042*/ 	.short	0x0018
        /*0044*/ 	.byte	0x00, 0xf5, 0x21, 0x00


	//----- nvinfo : EIATTR_KPARAM_INFO
	.align		4
.L_15:
        /*0048*/ 	.byte	0x04, 0x17
        /*004a*/ 	.short	(.L_17 - .L_16)
.L_16:
        /*004c*/ 	.word	0x00000000
        /*0050*/ 	.short	0x0002
        /*0052*/ 	.short	0x0010
        /*0054*/ 	.byte	0x00, 0xf5, 0x21, 0x00


	//----- nvinfo : EIATTR_KPARAM_INFO
	.align		4
.L_17:
        /*0058*/ 	.byte	0x04, 0x17
        /*005a*/ 	.short	(.L_19 - .L_18)
.L_18:
        /*005c*/ 	.word	0x00000000
        /*0060*/ 	.short	0x0001
        /*0062*/ 	.short	0x0008
        /*0064*/ 	.byte	0x00, 0xf5, 0x21, 0x00


	//----- nvinfo : EIATTR_KPARAM_INFO
	.align		4
.L_19:
        /*0068*/ 	.byte	0x04, 0x17
        /*006a*/ 	.short	(.L_21 - .L_20)
.L_20:
        /*006c*/ 	.word	0x00000000
        /*0070*/ 	.short	0x0000
        /*0072*/ 	.short	0x0000
        /*0074*/ 	.byte	0x00, 0xf0, 0x11, 0x00


	//----- nvinfo : EIATTR_SPARSE_MMA_MASK
	.align		4
.L_21:
        /*0078*/ 	.byte	0x03, 0x50
        /*007a*/ 	.short	0x0000


	//----- nvinfo : EIATTR_MAXREG_COUNT
	.align		4
        /*007c*/ 	.byte	0x03, 0x1b
        /*007e*/ 	.short	0x00ff


	//----- nvinfo : EIATTR_MERCURY_ISA_VERSION
	.align		4
        /*0080*/ 	.byte	0x03, 0x5f
        /*0082*/ 	.short	0x0101


	//----- nvinfo : EIATTR_VRC_CTA_INIT_COUNT
	.align		4
        /*0084*/ 	.byte	0x02, 0x4a
	.zero		1
	.zero		1


	//----- nvinfo : EIATTR_EXIT_INSTR_OFFSETS
	.align		4
        /*0088*/ 	.byte	0x04, 0x1c
        /*008a*/ 	.short	(.L_23 - .L_22)


	//   ....[0]....
.L_22:
        /*008c*/ 	.word	0x00000040


	//   ....[1]....
        /*0090*/ 	.word	0x000000e0


	//   ....[2]....
        /*0094*/ 	.word	0x000001f0


	//----- nvinfo : EIATTR_CRS_STACK_SIZE
	.align		4
.L_23:
        /*0098*/ 	.byte	0x04, 0x1e
        /*009a*/ 	.short	(.L_25 - .L_24)
.L_24:
        /*009c*/ 	.word	0x00000000


	//----- nvinfo : EIATTR_CBANK_PARAM_SIZE
	.align		4
.L_25:
        /*00a0*/ 	.byte	0x03, 0x19
        /*00a2*/ 	.short	0x0038


	//----- nvinfo : EIATTR_PARAM_CBANK
	.align		4
        /*00a4*/ 	.byte	0x04, 0x0a
        /*00a6*/ 	.short	(.L_27 - .L_26)
	.align		4
.L_26:
        /*00a8*/ 	.word	index@(.nv.constant0._Z7SpmvkeriPdPiS0_iS_S_)
        /*00ac*/ 	.short	0x0380
        /*00ae*/ 	.short	0x0038


	//----- nvinfo : EIATTR_SW_WAR
	.align		4
.L_27:
        /*00b0*/ 	.byte	0x04, 0x36
        /*00b2*/ 	.short	(.L_29 - .L_28)
.L_28:
        /*00b4*/ 	.word	0x00000008
.L_29:


//--------------------- .nv.callgraph             --------------------------
	.section	.nv.callgraph,"",@"SHT_CUDA_CALLGRAPH"
	.align	4
	.sectionentsize	8
	.align		4
        /*0000*/ 	.word	0x00000000
	.align		4
        /*0004*/ 	.word	0xffffffff
	.align		4
        /*0008*/ 	.word	0x00000000
	.align		4
        /*000c*/ 	.word	0xfffffffe
	.align		4
        /*0010*/ 	.word	0x00000000
	.align		4
        /*0014*/ 	.word	0xfffffffd
	.align		4
        /*0018*/ 	.word	0x00000000
	.align		4
        /*001c*/ 	.word	0xfffffffc


//--------------------- .text._Z7SpmvkeriPdPiS0_iS_S_ --------------------------
	.section	.text._Z7SpmvkeriPdPiS0_iS_S_,"ax",@progbits
	.align	128
        .global         _Z7SpmvkeriPdPiS0_iS_S_
        .type           _Z7SpmvkeriPdPiS0_iS_S_,@function
        .size           _Z7SpmvkeriPdPiS0_iS_S_,(.L_x_2 - _Z7SpmvkeriPdPiS0_iS_S_)
        .other          _Z7SpmvkeriPdPiS0_iS_S_,@"STO_CUDA_ENTRY STV_DEFAULT"
_Z7SpmvkeriPdPiS0_iS_S_:
.text._Z7SpmvkeriPdPiS0_iS_S_:
[----:B------:R-:W-:Y:S01]  /*0000*/  LDC R1, c[0x0][0x37c] ;  /* 0x0000df00ff017b82 */ /* 0x000fe20000000800 */
[----:B------:R-:W0:Y:S01]  /*0010*/  S2R R7, SR_TID.X ;  /* 0x0000000000077919 */ /* 0x000e220000002100 */
[----:B------:R-:W0:Y:S02]  /*0020*/  LDCU UR4, c[0x0][0x3a0] ;  /* 0x00007400ff0477ac */ /* 0x000e240008000800 */
[----:B0-----:R-:W-:-:S13]  /*0030*/  ISETP.GT.AND P0, PT, R7, UR4, PT ;  /* 0x0000000407007c0c */ /* 0x001fda000bf04270 */
[----:B------:R-:W-:Y:S05]  /*0040*/  @P0 EXIT ;  /* 0x000000000000094d */ /* 0x000fea0003800000 */
[----:B------:R-:W0:Y:S01]  /*0050*/  LDC.64 R2, c[0x0][0x3b0] ;  /* 0x0000ec00ff027b82 */ /* 0x000e220000000a00 */
[----:B------:R-:W1:Y:S07]  /*0060*/  LDCU.64 UR4, c[0x0][0x358] ;  /* 0x00006b00ff0477ac */ /* 0x000e6e0008000a00 */
[----:B------:R-:W2:Y:S01]  /*0070*/  LDC.64 R4, c[0x0][0x398] ;  /* 0x0000e600ff047b82 */ /* 0x000ea20000000a00 */
[----:B0-----:R-:W-:-:S05]  /*0080*/  IMAD.WIDE.U32 R2, R7, 0x8, R2 ;  /* 0x0000000807027825 */ /* 0x001fca00078e0002 */
[----:B-1----:R0:W-:Y:S01]  /*0090*/  STG.E.64 desc[UR4][R2.64], RZ ;  /* 0x000000ff02007986 */ /* 0x0021e2000c101b04 */
[----:B--2---:R-:W-:-:S05]  /*00a0*/  IMAD.WIDE.U32 R4, R7, 0x4, R4 ;  /* 0x0000000407047825 */ /* 0x004fca00078e0004 */
[----:B------:R-:W2:Y:S04]  /*00b0*/  LDG.E R0, desc[UR4][R4.64] ;  /* 0x0000000404007981 */ /* 0x000ea8000c1e1900 */
[----:B------:R-:W2:Y:S02]  /*00c0*/  LDG.E R7, desc[UR4][R4.64+0x4] ;  /* 0x0000040404077981 */ /* 0x000ea4000c1e1900 */
[----:B--2---:R-:W-:-:S13]  /*00d0*/  ISETP.GE.AND P0, PT, R0, R7, PT ;  /* 0x000000070000720c */ /* 0x004fda0003f06270 */
[----:B0-----:R-:W-:Y:S05]  /*00e0*/  @P0 EXIT ;  /* 0x000000000000094d */ /* 0x001fea0003800000 */
[----:B------:R-:W-:-:S07]  /*00f0*/  CS2R R6, SRZ ;  /* 0x0000000000067805 */ /* 0x000fce000001ff00 */
.L_x_0:
[----:B------:R-:W0:Y:S08]  /*0100*/  LDC.64 R10, c[0x0][0x390] ;  /* 0x0000e400ff0a7b82 */ /* 0x000e300000000a00 */
[----:B------:R-:W1:Y:S08]  /*0110*/  LDC.64 R8, c[0x0][0x388] ;  /* 0x0000e200ff087b82 */ /* 0x000e700000000a00 */
[----:B------:R-:W2:Y:S01]  /*0120*/  LDC.64 R12, c[0x0][0x3a8] ;  /* 0x0000ea00ff0c7b82 */ /* 0x000ea20000000a00 */
[----:B0-----:R-:W-:-:S06]  /*0130*/  IMAD.WIDE R10, R0, 0x4, R10 ;  /* 0x00000004000a7825 */ /* 0x001fcc00078e020a */
[----:B------:R-:W2:Y:S01]  /*0140*/  LDG.E R11, desc[UR4][R10.64] ;  /* 0x000000040a0b7981 */ /* 0x000ea2000c1e1900 */
[----:B-1----:R-:W-:-:S06]  /*0150*/  IMAD.WIDE R8, R0, 0x8, R8 ;  /* 0x0000000800087825 */ /* 0x002fcc00078e0208 */
[----:B------:R-:W3:Y:S01]  /*0160*/  LDG.E.64 R8, desc[UR4][R8.64] ;  /* 0x0000000408087981 */ /* 0x000ee2000c1e1b00 */
[----:B--2---:R-:W-:-:S06]  /*0170*/  IMAD.WIDE R12, R11, 0x8, R12 ;  /* 0x000000080b0c7825 */ /* 0x004fcc00078e020c */
[----:B------:R-:W3:Y:S02]  /*0180*/  LDG.E.64 R12, desc[UR4][R12.64] ;  /* 0x000000040c0c7981 */ /* 0x000ee4000c1e1b00 */
[----:B---3--:R-:W-:-:S07]  /*0190*/  DFMA R6, R8, R12, R6 ;  /* 0x0000000c0806722b */ /* 0x008fce0000000006 */
[----:B------:R0:W-:Y:S04]  /*01a0*/  STG.E.64 desc[UR4][R2.64], R6 ;  /* 0x0000000602007986 */ /* 0x0001e8000c101b04 */
[----:B------:R-:W2:Y:S01]  /*01b0*/  LDG.E R15, desc[UR4][R4.64+0x4] ;  /* 0x00000404040f7981 */ /* 0x000ea2000c1e1900 */
[----:B------:R-:W-:-:S04]  /*01c0*/  IADD3 R0, PT, PT, R0, 0x1, RZ ;  /* 0x0000000100007810 */ /* 0x000fc80007ffe0ff */
[----:B--2---:R-:W-:-:S13]  /*01d0*/  ISETP.GE.AND P0, PT, R0, R15, PT ;  /* 0x0000000f0000720c */ /* 0x004fda0003f06270 */
[----:B0-----:R-:W-:Y:S05]  /*01e0*/  @!P0 BRA `(.L_x_0) ;  /* 0xfffffffc00c48947 */ /* 0x001fea000383ffff */
[----:B------:R-:W-:Y:S05]  /*01f0*/  EXIT ;  /* 0x000000000000794d */ /* 0x000fea0003800000 */
.L_x_1:
[----:B------:R-:W-:-:S00]  /*0200*/  BRA `(.L_x_1) ;  /* 0xfffffffc00fc7947 */ /* 0x000fc0000383ffff */
[----:B------:R-:W-:-:S00]  /*0210*/  NOP ;  /* 0x0000000000007918 */ /* 0x000fc00000000000 */
        /* <DEDUP_REMOVED lines=14> */
.L_x_2:


//--------------------- .nv.shared.reserved.0     --------------------------
	.section	.nv.shared.reserved.0,"aw",@nobits
	.weak		__nv_reservedSMEM_offset_0_alias
	.size		__nv_reservedSMEM_offset_0_alias, 0, 64
	.other		__nv_reservedSMEM_offset_0_alias,@"STO_CUDA_RESERVED_SHARED STV_DEFAULT"
__nv_reservedSMEM_offset_0_alias:
	.zero		0
	.zero		64


//--------------------- .nv.constant0._Z7SpmvkeriPdPiS0_iS_S_ --------------------------
	.section	.nv.constant0._Z7SpmvkeriPdPiS0_iS_S_,"a",@progbits
	.sectionflags	@""
	.align	4
.nv.constant0._Z7SpmvkeriPdPiS0_iS_S_:
	.zero		952


//--------------------- SYMBOLS --------------------------

	.type		.nv.reservedSmem.offset0,@object
	.size		.nv.reservedSmem.offset0,0x4
